//
// Generated by NVIDIA NVVM Compiler
//
// Compiler Build ID: CL-36424714
// Cuda compilation tools, release 13.0, V13.0.88
// Based on NVVM 20.0.0
//

.version 9.0
.target sm_100
.address_size 64

	// .globl	_Z9replicatePiS_mm

.visible .entry _Z9replicatePiS_mm(
	.param .u64 .ptr .align 1 _Z9replicatePiS_mm_param_0,
	.param .u64 .ptr .align 1 _Z9replicatePiS_mm_param_1,
	.param .u64 _Z9replicatePiS_mm_param_2,
	.param .u64 _Z9replicatePiS_mm_param_3
)
{
	.reg .pred 	%p<11>;
	.reg .b32 	%r<8>;
	.reg .b64 	%rd<59>;

	ld.param.u64 	%rd25, [_Z9replicatePiS_mm_param_1];
	ld.param.u64 	%rd23, [_Z9replicatePiS_mm_param_2];
	ld.param.u64 	%rd24, [_Z9replicatePiS_mm_param_3];
	cvta.to.global.u64 	%rd1, %rd25;
	mov.u32 	%r4, %tid.x;
	mov.u32 	%r1, %ntid.x;
	mov.u32 	%r5, %ctaid.x;
	mad.lo.s32 	%r6, %r1, %r5, %r4;
	cvt.s64.s32 	%rd53, %r6;
	setp.le.u64 	%p1, %rd23, %rd53;
	@%p1 bra 	$L__BB0_15;
	setp.eq.s64 	%p2, %rd24, 0;
	mov.u32 	%r7, %nctaid.x;
	mul.lo.s32 	%r2, %r1, %r7;
	@%p2 bra 	$L__BB0_15;
	and.b64  	%rd3, %rd24, 7;
	and.b64  	%rd4, %rd24, 3;
	and.b64  	%rd5, %rd24, -8;
	and.b64  	%rd6, %rd24, 1;
	shl.b64 	%rd7, %rd23, 5;
	shl.b64 	%rd8, %rd23, 2;
	cvt.s64.s32 	%rd9, %r2;
$L__BB0_3:
	ld.param.u64 	%rd52, [_Z9replicatePiS_mm_param_0];
	setp.lt.u64 	%p3, %rd24, 8;
	cvta.to.global.u64 	%rd27, %rd52;
	shl.b64 	%rd28, %rd53, 2;
	add.s64 	%rd29, %rd27, %rd28;
	ld.global.nc.u32 	%r3, [%rd29];
	mov.b64 	%rd57, 0;
	@%p3 bra 	$L__BB0_6;
	add.s64 	%rd54, %rd1, %rd28;
	mov.u64 	%rd55, %rd5;
$L__BB0_5:
	.pragma "nounroll";
	st.global.u32 	[%rd54], %r3;
	add.s64 	%rd31, %rd54, %rd8;
	st.global.u32 	[%rd31], %r3;
	add.s64 	%rd32, %rd31, %rd8;
	st.global.u32 	[%rd32], %r3;
	add.s64 	%rd33, %rd32, %rd8;
	st.global.u32 	[%rd33], %r3;
	add.s64 	%rd34, %rd33, %rd8;
	st.global.u32 	[%rd34], %r3;
	add.s64 	%rd35, %rd34, %rd8;
	st.global.u32 	[%rd35], %r3;
	add.s64 	%rd36, %rd35, %rd8;
	st.global.u32 	[%rd36], %r3;
	add.s64 	%rd37, %rd36, %rd8;
	st.global.u32 	[%rd37], %r3;
	add.s64 	%rd55, %rd55, -8;
	add.s64 	%rd54, %rd54, %rd7;
	setp.ne.s64 	%p4, %rd55, 0;
	mov.u64 	%rd57, %rd5;
	@%p4 bra 	$L__BB0_5;
$L__BB0_6:
	setp.eq.s64 	%p5, %rd3, 0;
	@%p5 bra 	$L__BB0_14;
	add.s64 	%rd38, %rd3, -1;
	setp.lt.u64 	%p6, %rd38, 3;
	@%p6 bra 	$L__BB0_9;
	mad.lo.s64 	%rd39, %rd57, %rd23, %rd53;
	shl.b64 	%rd40, %rd39, 2;
	add.s64 	%rd41, %rd1, %rd40;
	st.global.u32 	[%rd41], %r3;
	add.s64 	%rd42, %rd41, %rd8;
	st.global.u32 	[%rd42], %r3;
	add.s64 	%rd43, %rd42, %rd8;
	st.global.u32 	[%rd43], %r3;
	add.s64 	%rd44, %rd43, %rd8;
	st.global.u32 	[%rd44], %r3;
	add.s64 	%rd57, %rd57, 4;
$L__BB0_9:
	setp.eq.s64 	%p7, %rd4, 0;
	@%p7 bra 	$L__BB0_14;
	setp.eq.s64 	%p8, %rd4, 1;
	@%p8 bra 	$L__BB0_12;
	mad.lo.s64 	%rd45, %rd57, %rd23, %rd53;
	shl.b64 	%rd46, %rd45, 2;
	add.s64 	%rd47, %rd1, %rd46;
	st.global.u32 	[%rd47], %r3;
	add.s64 	%rd48, %rd47, %rd8;
	st.global.u32 	[%rd48], %r3;
	add.s64 	%rd57, %rd57, 2;
$L__BB0_12:
	setp.eq.s64 	%p9, %rd6, 0;
	@%p9 bra 	$L__BB0_14;
	mad.lo.s64 	%rd49, %rd57, %rd23, %rd53;
	shl.b64 	%rd50, %rd49, 2;
	add.s64 	%rd51, %rd1, %rd50;
	st.global.u32 	[%rd51], %r3;
$L__BB0_14:
	add.s64 	%rd53, %rd53, %rd9;
	setp.lt.u64 	%p10, %rd53, %rd23;
	@%p10 bra 	$L__BB0_3;
$L__BB0_15:
	ret;

}


// ===== COMPILED SASS (sm_100) =====

	.target	sm_100

	.elftype	@"ET_EXEC"


//--------------------- .note.nv.tkinfo           --------------------------
	.section	.note.nv.tkinfo,"",@"SHT_NOTE"
	.sectionflags	@"SHF_NOTE_NV_TKINFO"
	.tkinfo
        /*0018*/ 	.word	0x00000002
        /*0030*/ 	.string	""
        /*0030*/ 	.string	"ptxas"
        /*0030*/ 	.string	"Cuda compilation tools, release 13.0, V13.0.88"
        /*0030*/ 	.string	"Build cuda_13.0.r13.0/compiler.36424714_0"
        /*0030*/ 	.string	"-arch sm_100 -m 64 "



//--------------------- .note.nv.cuinfo           --------------------------
	.section	.note.nv.cuinfo,"",@"SHT_NOTE"
	.sectionflags	@"SHF_NOTE_NV_CUINFO"
        /*0018*/ 	.short	0x0002
        /*001a*/ 	.short	0x0064
        /*001c*/ 	.short	0x0082
	.zero		2


//--------------------- .nv.info                  --------------------------
	.section	.nv.info,"",@"SHT_CUDA_INFO"
	.align	4


	//----- nvinfo : EIATTR_REGCOUNT
	.align		4
        /*0000*/ 	.byte	0x04, 0x2f
        /*0002*/ 	.short	(.L_1 - .L_0)
	.align		4
.L_0:
        /*0004*/ 	.word	index@(_Z9replicatePiS_mm)
        /*0008*/ 	.word	0x00000020


	//----- nvinfo : EIATTR_FRAME_SIZE
	.align		4
.L_1:
        /*000c*/ 	.byte	0x04, 0x11
        /*000e*/ 	.short	(.L_3 - .L_2)
	.align		4
.L_2:
        /*0010*/ 	.word	index@(_Z9replicatePiS_mm)
        /*0014*/ 	.word	0x00000000


	//----- nvinfo : EIATTR_MIN_STACK_SIZE
	.align		4
.L_3:
        /*0018*/ 	.byte	0x04, 0x12
        /*001a*/ 	.short	(.L_5 - .L_4)
	.align		4
.L_4:
        /*001c*/ 	.word	index@(_Z9replicatePiS_mm)
        /*0020*/ 	.word	0x00000000
.L_5:


//--------------------- .nv.compat                --------------------------
	.section	.nv.compat,"",@"SHT_CUDA_COMPAT_INFO"
	.align	4
        /*0000*/ 	.byte	0x02, 0x09, 0x00, 0x00, 0x02, 0x02, 0x01, 0x00, 0x02, 0x05, 0x05, 0x00, 0x03, 0x07, 0x01, 0x01
        /*0010*/ 	.byte	0x02, 0x03, 0x00, 0x00, 0x02, 0x06, 0x01, 0x00, 0x04, 0x0b, 0x08, 0x00, 0x09, 0x00, 0x00, 0x00
        /*0020*/ 	.byte	0x00, 0x00, 0x00, 0x00


//--------------------- .nv.info._Z9replicatePiS_mm --------------------------
	.section	.nv.info._Z9replicatePiS_mm,"",@"SHT_CUDA_INFO"
	.sectionflags	@""
	.align	4


	//----- nvinfo : EIATTR_CUDA_API_VERSION
	.align		4
        /*0000*/ 	.byte	0x04, 0x37
        /*0002*/ 	.short	(.L_7 - .L_6)
.L_6:
        /*0004*/ 	.word	0x00000082


	//----- nvinfo : EIATTR_KPARAM_INFO
	.align		4
.L_7:
        /*0008*/ 	.byte	0x04, 0x17
        /*000a*/ 	.short	(.L_9 - .L_8)
.L_8:
        /*000c*/ 	.word	0x00000000
        /*0010*/ 	.short	0x0003
        /*0012*/ 	.short	0x0018
        /*0014*/ 	.byte	0x00, 0xf0, 0x21, 0x00


	//----- nvinfo : EIATTR_KPARAM_INFO
	.align		4
.L_9:
        /*0018*/ 	.byte	0x04, 0x17
        /*001a*/ 	.short	(.L_11 - .L_10)
.L_10:
        /*001c*/ 	.word	0x00000000
        /*0020*/ 	.short	0x0002
        /*0022*/ 	.short	0x0010
        /*0024*/ 	.byte	0x00, 0xf0, 0x21, 0x00


	//----- nvinfo : EIATTR_KPARAM_INFO
	.align		4
.L_11:
        /*0028*/ 	.byte	0x04, 0x17
        /*002a*/ 	.short	(.L_13 - .L_12)
.L_12:
        /*002c*/ 	.word	0x00000000
        /*0030*/ 	.short	0x0001
        /*0032*/ 	.short	0x0008
        /*0034*/ 	.byte	0x00, 0xf5, 0x21, 0x00


	//----- nvinfo : EIATTR_KPARAM_INFO
	.align		4
.L_13:
        /*0038*/ 	.byte	0x04, 0x17
        /*003a*/ 	.short	(.L_15 - .L_14)
.L_14:
        /*003c*/ 	.word	0x00000000
        /*0040*/ 	.short	0x0000
        /*0042*/ 	.short	0x0000
        /*0044*/ 	.byte	0x00, 0xf5, 0x21, 0x00


	//----- nvinfo : EIATTR_SPARSE_MMA_MASK
	.align		4
.L_15:
        /*0048*/ 	.byte	0x03, 0x50
        /*004a*/ 	.short	0x0000


	//----- nvinfo : EIATTR_MAXREG_COUNT
	.align		4
        /*004c*/ 	.byte	0x03, 0x1b
        /*004e*/ 	.short	0x00ff


	//----- nvinfo : EIATTR_MERCURY_ISA_VERSION
	.align		4
        /*0050*/ 	.byte	0x03, 0x5f
        /*0052*/ 	.short	0x0101


	//----- nvinfo : EIATTR_VRC_CTA_INIT_COUNT
	.align		4
        /*0054*/ 	.byte	0x02, 0x4a
	.zero		1
	.zero		1


	//----- nvinfo : EIATTR_EXIT_INSTR_OFFSETS
	.align		4
        /*0058*/ 	.byte	0x04, 0x1c
        /*005a*/ 	.short	(.L_17 - .L_16)


	//   ....[0]....
.L_16:
        /*005c*/ 	.word	0x00000090


	//   ....[1]....
        /*0060*/ 	.word	0x000000f0


	//   ....[2]....
        /*0064*/ 	.word	0x000008d0


	//----- nvinfo : EIATTR_CRS_STACK_SIZE
	.align		4
.L_17:
        /*0068*/ 	.byte	0x04, 0x1e
        /*006a*/ 	.short	(.L_19 - .L_18)
.L_18:
        /*006c*/ 	.word	0x00000000


	//----- nvinfo : EIATTR_CBANK_PARAM_SIZE
	.align		4
.L_19:
        /*0070*/ 	.byte	0x03, 0x19
        /*0072*/ 	.short	0x0020


	//----- nvinfo : EIATTR_PARAM_CBANK
	.align		4
        /*0074*/ 	.byte	0x04, 0x0a
        /*0076*/ 	.short	(.L_21 - .L_20)
	.align		4
.L_20:
        /*0078*/ 	.word	index@(.nv.constant0._Z9replicatePiS_mm)
        /*007c*/ 	.short	0x0380
        /*007e*/ 	.short	0x0020


	//----- nvinfo : EIATTR_SW_WAR
	.align		4
.L_21:
        /*0080*/ 	.byte	0x04, 0x36
        /*0082*/ 	.short	(.L_23 - .L_22)
.L_22:
        /*0084*/ 	.word	0x00000008
.L_23:


//--------------------- .nv.callgraph             --------------------------
	.section	.nv.callgraph,"",@"SHT_CUDA_CALLGRAPH"
	.align	4
	.sectionentsize	8
	.align		4
        /*0000*/ 	.word	0x00000000
	.align		4
        /*0004*/ 	.word	0xffffffff
	.align		4
        /*0008*/ 	.word	0x00000000
	.align		4
        /*000c*/ 	.word	0xfffffffe
	.align		4
        /*0010*/ 	.word	0x00000000
	.align		4
        /*0014*/ 	.word	0xfffffffd
	.align		4
        /*0018*/ 	.word	0x00000000
	.align		4
        /*001c*/ 	.word	0xfffffffc


//--------------------- .text._Z9replicatePiS_mm  --------------------------
	.section	.text._Z9replicatePiS_mm,"ax",@progbits
	.align	128
        .global         _Z9replicatePiS_mm
        .type           _Z9replicatePiS_mm,@function
        .size           _Z9replicatePiS_mm,(.L_x_7 - _Z9replicatePiS_mm)
        .other          _Z9replicatePiS_mm,@"STO_CUDA_ENTRY STV_DEFAULT"
_Z9replicatePiS_mm:
.text._Z9replicatePiS_mm:
[----:B------:R-:W-:Y:S01]  /*0000*/  LDC R1, c[0x0][0x37c] ;  /* 0x0000df00ff017b82 */ /* 0x000fe20000000800 */
[----:B------:R-:W0:Y:S07]  /*0010*/  S2R R28, SR_TID.X ;  /* 0x00000000001c7919 */ /* 0x000e2e0000002100 */
[----:B------:R-:W1:Y:S01]  /*0020*/  LDC.64 R10, c[0x0][0x390] ;  /* 0x0000e400ff0a7b82 */ /* 0x000e620000000a00 */
[----:B------:R-:W0:Y:S01]  /*0030*/  LDCU UR6, c[0x0][0x360] ;  /* 0x00006c00ff0677ac */ /* 0x000e220008000800 */
[----:B------:R-:W0:Y:S02]  /*0040*/  S2R R3, SR_CTAID.X ;  /* 0x0000000000037919 */ /* 0x000e240000002500 */
[----:B0-----:R-:W-:-:S05]  /*0050*/  IMAD R28, R3, UR6, R28 ;  /* 0x00000006031c7c24 */ /* 0x001fca000f8e021c */
[----:B------:R-:W-:Y:S02]  /*0060*/  SHF.R.S32.HI R7, RZ, 0x1f, R28 ;  /* 0x0000001fff077819 */ /* 0x000fe4000001141c */
[----:B-1----:R-:W-:-:S04]  /*0070*/  ISETP.GE.U32.AND P0, PT, R28, R10, PT ;  /* 0x0000000a1c00720c */ /* 0x002fc80003f06070 */
[----:B------:R-:W-:-:S13]  /*0080*/  ISETP.GE.U32.AND.EX P0, PT, R7, R11, PT, P0 ;  /* 0x0000000b0700720c */ /* 0x000fda0003f06100 */
[----:B------:R-:W-:Y:S05]  /*0090*/  @P0 EXIT ;  /* 0x000000000000094d */ /* 0x000fea0003800000 */
[----:B------:R-:W0:Y:S01]  /*00a0*/  LDCU.64 UR4, c[0x0][0x398] ;  /* 0x00007300ff0477ac */ /* 0x000e220008000a00 */
[----:B------:R-:W1:Y:S01]  /*00b0*/  LDC R27, c[0x0][0x370] ;  /* 0x0000dc00ff1b7b82 */ /* 0x000e620000000800 */
[----:B0-----:R-:W-:-:S04]  /*00c0*/  ISETP.NE.U32.AND P0, PT, RZ, UR4, PT ;  /* 0x00000004ff007c0c */ /* 0x001fc8000bf05070 */
[----:B------:R-:W-:Y:S01]  /*00d0*/  ISETP.NE.AND.EX P0, PT, RZ, UR5, PT, P0 ;  /* 0x00000005ff007c0c */ /* 0x000fe2000bf05300 */
[----:B-1----:R-:W-:-:S12]  /*00e0*/  IMAD R27, R27, UR6, RZ ;  /* 0x000000061b1b7c24 */ /* 0x002fd8000f8e02ff */
[----:B------:R-:W-:Y:S05]  /*00f0*/  @!P0 EXIT ;  /* 0x000000000000894d */ /* 0x000fea0003800000 */
[C-C-:B------:R-:W-:Y:S01]  /*0100*/  SHF.L.U64.HI R26, R10.reuse, 0x5, R11.reuse ;  /* 0x000000050a1a7819 */ /* 0x140fe2000001020b */
[C---:B------:R-:W-:Y:S01]  /*0110*/  IMAD.SHL.U32 R2, R10.reuse, 0x4, RZ ;  /* 0x000000040a027824 */ /* 0x040fe200078e00ff */
[----:B------:R-:W-:Y:S01]  /*0120*/  SHF.L.U64.HI R0, R10, 0x2, R11 ;  /* 0x000000020a007819 */ /* 0x000fe2000001020b */
[----:B------:R-:W-:Y:S02]  /*0130*/  ULOP3.LUT UR10, UR4, 0x7, URZ, 0xc0, !UPT ;  /* 0x00000007040a7892 */ /* 0x000fe4000f8ec0ff */
[----:B------:R-:W-:Y:S01]  /*0140*/  ULOP3.LUT UR9, UR4, 0x3, URZ, 0xc0, !UPT ;  /* 0x0000000304097892 */ /* 0x000fe2000f8ec0ff */
[----:B------:R-:W0:Y:S01]  /*0150*/  LDCU.64 UR6, c[0x0][0x358] ;  /* 0x00006b00ff0677ac */ /* 0x000e220008000a00 */
[----:B------:R-:W-:-:S12]  /*0160*/  ULOP3.LUT UR4, UR4, 0xfffffff8, URZ, 0xc0, !UPT ;  /* 0xfffffff804047892 */ /* 0x000fd8000f8ec0ff */
.L_x_5:
[----:B-1----:R-:W1:Y:S01]  /*0170*/  LDCU.64 UR12, c[0x0][0x380] ;  /* 0x00007000ff0c77ac */ /* 0x002e620008000a00 */
[C---:B------:R-:W-:Y:S01]  /*0180*/  IMAD.SHL.U32 R20, R28.reuse, 0x4, RZ ;  /* 0x000000041c147824 */ /* 0x040fe200078e00ff */
[----:B------:R-:W-:Y:S01]  /*0190*/  SHF.L.U64.HI R11, R28, 0x2, R7 ;  /* 0x000000021c0b7819 */ /* 0x000fe20000010207 */
[----:B--2---:R-:W2:Y:S03]  /*01a0*/  LDC.64 R8, c[0x0][0x398] ;  /* 0x0000e600ff087b82 */ /* 0x004ea60000000a00 */
[----:B01----:R-:W-:-:S04]  /*01b0*/  IADD3 R4, P0, PT, R20, UR12, RZ ;  /* 0x0000000c14047c10 */ /* 0x003fc8000ff1e0ff */
[----:B------:R-:W-:-:S05]  /*01c0*/  IADD3.X R5, PT, PT, R11, UR13, RZ, P0, !PT ;  /* 0x0000000d0b057c10 */ /* 0x000fca00087fe4ff */
[----:B0----5:R0:W5:Y:S01]  /*01d0*/  LDG.E.CONSTANT R3, desc[UR6][R4.64] ;  /* 0x0000000604037981 */ /* 0x021162000c1e9900 */
[----:B--2---:R-:W-:Y:S01]  /*01e0*/  ISETP.GE.U32.AND P0, PT, R8, 0x8, PT ;  /* 0x000000080800780c */ /* 0x004fe20003f06070 */
[----:B------:R-:W-:-:S03]  /*01f0*/  IMAD.MOV.U32 R6, RZ, RZ, RZ ;  /* 0x000000ffff067224 */ /* 0x000fc600078e00ff */
[----:B------:R-:W-:Y:S01]  /*0200*/  ISETP.GE.U32.AND.EX P0, PT, R9, RZ, PT, P0 ;  /* 0x000000ff0900720c */ /* 0x000fe20003f06100 */
[----:B------:R-:W-:-:S12]  /*0210*/  IMAD.MOV.U32 R9, RZ, RZ, RZ ;  /* 0x000000ffff097224 */ /* 0x000fd800078e00ff */
[----:B0-----:R-:W-:Y:S05]  /*0220*/  @!P0 BRA `(.L_x_0) ;  /* 0x0000000000988947 */ /* 0x001fea0003800000 */
[----:B------:R-:W0:Y:S01]  /*0230*/  LDC R4, c[0x0][0x39c] ;  /* 0x0000e700ff047b82 */ /* 0x000e220000000800 */
[----:B------:R-:W1:Y:S01]  /*0240*/  LDCU.64 UR12, c[0x0][0x388] ;  /* 0x00007100ff0c77ac */ /* 0x000e620008000a00 */
[----:B------:R-:W-:Y:S01]  /*0250*/  IMAD.U32 R9, RZ, RZ, UR4 ;  /* 0x00000004ff097e24 */ /* 0x000fe2000f8e00ff */
[----:B-1----:R-:W-:-:S04]  /*0260*/  IADD3 R20, P0, PT, R20, UR12, RZ ;  /* 0x0000000c14147c10 */ /* 0x002fc8000ff1e0ff */
[----:B------:R-:W-:Y:S01]  /*0270*/  IADD3.X R5, PT, PT, R11, UR13, RZ, P0, !PT ;  /* 0x0000000d0b057c10 */ /* 0x000fe200087fe4ff */
[----:B0-----:R-:W-:-:S08]  /*0280*/  IMAD.MOV.U32 R6, RZ, RZ, R4 ;  /* 0x000000ffff067224 */ /* 0x001fd000078e0004 */
.L_x_1:
[----:B------:R-:W-:Y:S01]  /*0290*/  IADD3 R12, P0, PT, R20, R2, RZ ;  /* 0x00000002140c7210 */ /* 0x000fe20007f1e0ff */
[----:B------:R-:W-:-:S04]  /*02a0*/  IMAD.MOV.U32 R21, RZ, RZ, R5 ;  /* 0x000000ffff157224 */ /* 0x000fc800078e0005 */
[--C-:B------:R-:W-:Y:S01]  /*02b0*/  IMAD.X R13, R5, 0x1, R0.reuse, P0 ;  /* 0x00000001050d7824 */ /* 0x100fe200000e0600 */
[-C--:B------:R-:W-:Y:S01]  /*02c0*/  IADD3 R14, P0, PT, R12, R2.reuse, RZ ;  /* 0x000000020c0e7210 */ /* 0x080fe20007f1e0ff */
[----:B-----5:R0:W-:Y:S04]  /*02d0*/  STG.E desc[UR6][R20.64], R3 ;  /* 0x0000000314007986 */ /* 0x0201e8000c101906 */
[--C-:B------:R-:W-:Y:S01]  /*02e0*/  IMAD.X R15, R13, 0x1, R0.reuse, P0 ;  /* 0x000000010d0f7824 */ /* 0x100fe200000e0600 */
[-C--:B------:R-:W-:Y:S01]  /*02f0*/  IADD3 R16, P0, PT, R14, R2.reuse, RZ ;  /* 0x000000020e107210 */ /* 0x080fe20007f1e0ff */
[----:B------:R1:W-:Y:S04]  /*0300*/  STG.E desc[UR6][R12.64], R3 ;  /* 0x000000030c007986 */ /* 0x0003e8000c101906 */
[----:B------:R-:W-:Y:S01]  /*0310*/  IMAD.X R17, R15, 0x1, R0, P0 ;  /* 0x000000010f117824 */ /* 0x000fe200000e0600 */
[----:B------:R-:W-:Y:S01]  /*0320*/  IADD3 R18, P0, PT, R16, R2, RZ ;  /* 0x0000000210127210 */ /* 0x000fe20007f1e0ff */
[----:B------:R2:W-:Y:S01]  /*0330*/  STG.E desc[UR6][R14.64], R3 ;  /* 0x000000030e007986 */ /* 0x0005e2000c101906 */
[----:B0-----:R-:W-:-:S03]  /*0340*/  LEA R20, P1, R10, R20, 0x5 ;  /* 0x000000140a147211 */ /* 0x001fc600078228ff */
[----:B------:R-:W-:Y:S01]  /*0350*/  IMAD.X R19, R17, 0x1, R0, P0 ;  /* 0x0000000111137824 */ /* 0x000fe200000e0600 */
[----:B------:R-:W-:Y:S01]  /*0360*/  IADD3 R22, P0, PT, R18, R2, RZ ;  /* 0x0000000212167210 */ /* 0x000fe20007f1e0ff */
[----:B------:R2:W-:Y:S01]  /*0370*/  STG.E desc[UR6][R16.64], R3 ;  /* 0x0000000310007986 */ /* 0x0005e2000c101906 */
[----:B------:R-:W-:-:S03]  /*0380*/  IMAD.X R5, R5, 0x1, R26, P1 ;  /* 0x0000000105057824 */ /* 0x000fc600008e061a */
[--C-:B------:R-:W-:Y:S01]  /*0390*/  IMAD.X R23, R19, 0x1, R0.reuse, P0 ;  /* 0x0000000113177824 */ /* 0x100fe200000e0600 */
[-C--:B------:R-:W-:Y:S01]  /*03a0*/  IADD3 R24, P0, PT, R22, R2.reuse, RZ ;  /* 0x0000000216187210 */ /* 0x080fe20007f1e0ff */
[----:B------:R2:W-:Y:S04]  /*03b0*/  STG.E desc[UR6][R18.64], R3 ;  /* 0x0000000312007986 */ /* 0x0005e8000c101906 */
[--C-:B------:R-:W-:Y:S01]  /*03c0*/  IMAD.X R25, R23, 0x1, R0.reuse, P0 ;  /* 0x0000000117197824 */ /* 0x100fe200000e0600 */
[----:B-1----:R-:W-:Y:S01]  /*03d0*/  IADD3 R12, P0, PT, R24, R2, RZ ;  /* 0x00000002180c7210 */ /* 0x002fe20007f1e0ff */
[----:B------:R2:W-:Y:S04]  /*03e0*/  STG.E desc[UR6][R22.64], R3 ;  /* 0x0000000316007986 */ /* 0x0005e8000c101906 */
[----:B------:R-:W-:Y:S01]  /*03f0*/  IMAD.X R13, R25, 0x1, R0, P0 ;  /* 0x00000001190d7824 */ /* 0x000fe200000e0600 */
[----:B------:R-:W-:Y:S01]  /*0400*/  IADD3 R9, P0, PT, R9, -0x8, RZ ;  /* 0xfffffff809097810 */ /* 0x000fe20007f1e0ff */
[----:B------:R2:W-:Y:S03]  /*0410*/  STG.E desc[UR6][R24.64], R3 ;  /* 0x0000000318007986 */ /* 0x0005e6000c101906 */
[----:B------:R-:W-:Y:S01]  /*0420*/  IADD3.X R6, PT, PT, R6, -0x1, RZ, P0, !PT ;  /* 0xffffffff06067810 */ /* 0x000fe200007fe4ff */
[----:B------:R2:W-:Y:S01]  /*0430*/  STG.E desc[UR6][R12.64], R3 ;  /* 0x000000030c007986 */ /* 0x0005e2000c101906 */
[----:B------:R-:W-:-:S04]  /*0440*/  ISETP.NE.U32.AND P0, PT, R9, RZ, PT ;  /* 0x000000ff0900720c */ /* 0x000fc80003f05070 */
[----:B------:R-:W-:-:S13]  /*0450*/  ISETP.NE.AND.EX P0, PT, R6, RZ, PT, P0 ;  /* 0x000000ff0600720c */ /* 0x000fda0003f05300 */
[----:B--2---:R-:W-:Y:S05]  /*0460*/  @P0 BRA `(.L_x_1) ;  /* 0xfffffffc00880947 */ /* 0x004fea000383ffff */
[----:B------:R-:W-:Y:S02]  /*0470*/  IMAD.MOV.U32 R9, RZ, RZ, R4 ;  /* 0x000000ffff097224 */ /* 0x000fe400078e0004 */
[----:B------:R-:W-:-:S07]  /*0480*/  IMAD.U32 R6, RZ, RZ, UR4 ;  /* 0x00000004ff067e24 */ /* 0x000fce000f8e00ff */
.L_x_0:
[----:B------:R-:W-:-:S04]  /*0490*/  UISETP.NE.U32.AND UP0, UPT, UR10, URZ, UPT ;  /* 0x000000ff0a00728c */ /* 0x000fc8000bf05070 */
[----:B------:R-:W-:-:S09]  /*04a0*/  UISETP.NE.AND.EX UP0, UPT, URZ, URZ, UPT, UP0 ;  /* 0x000000ffff00728c */ /* 0x000fd2000bf05300 */
[----:B------:R-:W-:Y:S05]  /*04b0*/  BRA.U !UP0, `(.L_x_2) ;  /* 0x0000000108ec7547 */ /* 0x000fea000b800000 */
[----:B------:R-:W-:Y:S02]  /*04c0*/  UIADD3 UR5, UP0, UPT, UR10, -0x1, URZ ;  /* 0xffffffff0a057890 */ /* 0x000fe4000ff1e0ff */
[----:B------:R-:W-:Y:S02]  /*04d0*/  UISETP.NE.U32.AND UP1, UPT, UR9, URZ, UPT ;  /* 0x000000ff0900728c */ /* 0x000fe4000bf25070 */
[----:B------:R-:W-:Y:S02]  /*04e0*/  UIADD3.X UR8, UPT, UPT, URZ, -0x1, URZ, UP0, !UPT ;  /* 0xffffffffff087890 */ /* 0x000fe400087fe4ff */
[----:B------:R-:W-:Y:S02]  /*04f0*/  UISETP.GE.U32.AND UP0, UPT, UR5, 0x3, UPT ;  /* 0x000000030500788c */ /* 0x000fe4000bf06070 */
[----:B------:R-:W-:Y:S02]  /*0500*/  UISETP.NE.AND.EX UP1, UPT, URZ, URZ, UPT, UP1 ;  /* 0x000000ffff00728c */ /* 0x000fe4000bf25310 */
[----:B------:R-:W-:-:S09]  /*0510*/  UISETP.GE.U32.AND.EX UP0, UPT, UR8, URZ, UPT, UP0 ;  /* 0x000000ff0800728c */ /* 0x000fd2000bf06100 */
[----:B------:R-:W-:Y:S05]  /*0520*/  BRA.U !UP0, `(.L_x_3) ;  /* 0x0000000108547547 */ /* 0x000fea000b800000 */
[----:B------:R-:W0:Y:S01]  /*0530*/  LDCU.64 UR12, c[0x0][0x390] ;  /* 0x00007200ff0c77ac */ /* 0x000e220008000a00 */
[----:B------:R-:W-:Y:S01]  /*0540*/  IMAD.MOV.U32 R29, RZ, RZ, R7 ;  /* 0x000000ffff1d7224 */ /* 0x000fe200078e0007 */
[----:B------:R-:W1:Y:S01]  /*0550*/  LDCU.64 UR14, c[0x0][0x388] ;  /* 0x00007100ff0e77ac */ /* 0x000e620008000a00 */
[----:B0-----:R-:W-:Y:S02]  /*0560*/  IMAD R5, R9, UR12, RZ ;  /* 0x0000000c09057c24 */ /* 0x001fe4000f8e02ff */
[----:B------:R-:W-:-:S04]  /*0570*/  IMAD.WIDE.U32 R14, R6, UR12, R28 ;  /* 0x0000000c060e7c25 */ /* 0x000fc8000f8e001c */
[----:B------:R-:W-:Y:S01]  /*0580*/  IMAD R5, R6, UR13, R5 ;  /* 0x0000000d06057c24 */ /* 0x000fe2000f8e0205 */
[----:B-1----:R-:W-:-:S03]  /*0590*/  LEA R4, P0, R14, UR14, 0x2 ;  /* 0x0000000e0e047c11 */ /* 0x002fc6000f8010ff */
[----:B------:R-:W-:Y:S01]  /*05a0*/  IMAD.IADD R5, R15, 0x1, R5 ;  /* 0x000000010f057824 */ /* 0x000fe200078e0205 */
[----:B------:R-:W-:-:S04]  /*05b0*/  IADD3 R12, P1, PT, R4, R2, RZ ;  /* 0x00000002040c7210 */ /* 0x000fc80007f3e0ff */
[----:B------:R-:W-:Y:S02]  /*05c0*/  LEA.HI.X R5, R14, UR15, R5, 0x2, P0 ;  /* 0x0000000f0e057c11 */ /* 0x000fe400080f1405 */
[----:B------:R-:W-:-:S03]  /*05d0*/  IADD3 R14, P0, PT, R12, R2, RZ ;  /* 0x000000020c0e7210 */ /* 0x000fc60007f1e0ff */
[--C-:B------:R-:W-:Y:S01]  /*05e0*/  IMAD.X R13, R5, 0x1, R0.reuse, P1 ;  /* 0x00000001050d7824 */ /* 0x100fe200008e0600 */
[----:B------:R-:W-:Y:S01]  /*05f0*/  IADD3 R16, P1, PT, R14, R2, RZ ;  /* 0x000000020e107210 */ /* 0x000fe20007f3e0ff */
[----:B-----5:R0:W-:Y:S02]  /*0600*/  STG.E desc[UR6][R4.64], R3 ;  /* 0x0000000304007986 */ /* 0x0201e4000c101906 */
[--C-:B------:R-:W-:Y:S01]  /*0610*/  IMAD.X R15, R13, 0x1, R0.reuse, P0 ;  /* 0x000000010d0f7824 */ /* 0x100fe200000e0600 */
[----:B------:R-:W-:Y:S01]  /*0620*/  IADD3 R6, P0, PT, R6, 0x4, RZ ;  /* 0x0000000406067810 */ /* 0x000fe20007f1e0ff */
[----:B------:R0:W-:Y:S02]  /*0630*/  STG.E desc[UR6][R12.64], R3 ;  /* 0x000000030c007986 */ /* 0x0001e4000c101906 */
[----:B------:R-:W-:Y:S02]  /*0640*/  IMAD.X R17, R15, 0x1, R0, P1 ;  /* 0x000000010f117824 */ /* 0x000fe400008e0600 */
[----:B------:R0:W-:Y:S01]  /*0650*/  STG.E desc[UR6][R14.64], R3 ;  /* 0x000000030e007986 */ /* 0x0001e2000c101906 */
[----:B------:R-:W-:-:S03]  /*0660*/  IMAD.X R9, RZ, RZ, R9, P0 ;  /* 0x000000ffff097224 */ /* 0x000fc600000e0609 */
[----:B------:R0:W-:Y:S04]  /*0670*/  STG.E desc[UR6][R16.64], R3 ;  /* 0x0000000310007986 */ /* 0x0001e8000c101906 */
.L_x_3:
[----:B------:R-:W-:Y:S05]  /*0680*/  BRA.U !UP1, `(.L_x_2) ;  /* 0x0000000109787547 */ /* 0x000fea000b800000 */
[----:B------:R-:W-:Y:S01]  /*0690*/  UISETP.NE.U32.AND UP0, UPT, UR9, 0x1, UPT ;  /* 0x000000010900788c */ /* 0x000fe2000bf05070 */
[----:B------:R-:W-:-:S03]  /*06a0*/  LOP3.LUT P0, RZ, R8, 0x1, RZ, 0xc0, !PT ;  /* 0x0000000108ff7812 */ /* 0x000fc6000780c0ff */
[----:B------:R-:W-:-:S09]  /*06b0*/  UISETP.NE.AND.EX UP0, UPT, URZ, URZ, UPT, UP0 ;  /* 0x000000ffff00728c */ /* 0x000fd2000bf05300 */
[----:B------:R-:W-:Y:S05]  /*06c0*/  BRA.U !UP0, `(.L_x_4) ;  /* 0x00000001083c7547 */ /* 0x000fea000b800000 */
[----:B------:R-:W1:Y:S01]  /*06d0*/  LDCU.64 UR12, c[0x0][0x390] ;  /* 0x00007200ff0c77ac */ /* 0x000e620008000a00 */
[----:B------:R-:W-:Y:S01]  /*06e0*/  IMAD.MOV.U32 R29, RZ, RZ, R7 ;  /* 0x000000ffff1d7224 */ /* 0x000fe200078e0007 */
[----:B------:R-:W2:Y:S01]  /*06f0*/  LDCU.64 UR14, c[0x0][0x388] ;  /* 0x00007100ff0e77ac */ /* 0x000ea20008000a00 */
[----:B-1----:R-:W-:Y:S02]  /*0700*/  IMAD R11, R9, UR12, RZ ;  /* 0x0000000c090b7c24 */ /* 0x002fe4000f8e02ff */
[----:B0-----:R-:W-:-:S04]  /*0710*/  IMAD.WIDE.U32 R4, R6, UR12, R28 ;  /* 0x0000000c06047c25 */ /* 0x001fc8000f8e001c */
[----:B------:R-:W-:Y:S01]  /*0720*/  IMAD R11, R6, UR13, R11 ;  /* 0x0000000d060b7c24 */ /* 0x000fe2000f8e020b */
[----:B--2---:R-:W-:-:S03]  /*0730*/  LEA R12, P1, R4, UR14, 0x2 ;  /* 0x0000000e040c7c11 */ /* 0x004fc6000f8210ff */
[----:B------:R-:W-:Y:S01]  /*0740*/  IMAD.IADD R11, R5, 0x1, R11 ;  /* 0x00000001050b7824 */ /* 0x000fe200078e020b */
[----:B------:R-:W-:-:S04]  /*0750*/  IADD3 R14, P2, PT, R12, R2, RZ ;  /* 0x000000020c0e7210 */ /* 0x000fc80007f5e0ff */
[----:B------:R-:W-:Y:S02]  /*0760*/  LEA.HI.X R13, R4, UR15, R11, 0x2, P1 ;  /* 0x0000000f040d7c11 */ /* 0x000fe400088f140b */
[----:B------:R-:W-:-:S03]  /*0770*/  IADD3 R6, P1, PT, R6, 0x2, RZ ;  /* 0x0000000206067810 */ /* 0x000fc60007f3e0ff */
[----:B------:R-:W-:Y:S01]  /*0780*/  IMAD.X R15, R13, 0x1, R0, P2 ;  /* 0x000000010d0f7824 */ /* 0x000fe200010e0600 */
[----:B-----5:R1:W-:Y:S01]  /*0790*/  STG.E desc[UR6][R12.64], R3 ;  /* 0x000000030c007986 */ /* 0x0203e2000c101906 */
[----:B------:R-:W-:-:S03]  /*07a0*/  IMAD.X R9, RZ, RZ, R9, P1 ;  /* 0x000000ffff097224 */ /* 0x000fc600008e0609 */
[----:B------:R1:W-:Y:S05]  /*07b0*/  STG.E desc[UR6][R14.64], R3 ;  /* 0x000000030e007986 */ /* 0x0003ea000c101906 */
.L_x_4:
[----:B------:R-:W-:Y:S05]  /*07c0*/  @!P0 BRA `(.L_x_2) ;  /* 0x0000000000288947 */ /* 0x000fea0003800000 */
[----:B------:R-:W2:Y:S01]  /*07d0*/  LDCU.64 UR12, c[0x0][0x390] ;  /* 0x00007200ff0c77ac */ /* 0x000ea20008000a00 */
[----:B------:R-:W-:Y:S01]  /*07e0*/  IMAD.MOV.U32 R29, RZ, RZ, R7 ;  /* 0x000000ffff1d7224 */ /* 0x000fe200078e0007 */
[----:B------:R-:W3:Y:S01]  /*07f0*/  LDCU.64 UR14, c[0x0][0x388] ;  /* 0x00007100ff0e77ac */ /* 0x000ee20008000a00 */
[----:B--2---:R-:W-:Y:S02]  /*0800*/  IMAD R9, R9, UR12, RZ ;  /* 0x0000000c09097c24 */ /* 0x004fe4000f8e02ff */
[----:B0-----:R-:W-:-:S04]  /*0810*/  IMAD.WIDE.U32 R4, R6, UR12, R28 ;  /* 0x0000000c06047c25 */ /* 0x001fc8000f8e001c */
[----:B------:R-:W-:Y:S01]  /*0820*/  IMAD R9, R6, UR13, R9 ;  /* 0x0000000d06097c24 */ /* 0x000fe2000f8e0209 */
[----:B---3--:R-:W-:-:S03]  /*0830*/  LEA R8, P0, R4, UR14, 0x2 ;  /* 0x0000000e04087c11 */ /* 0x008fc6000f8010ff */
[----:B------:R-:W-:-:S05]  /*0840*/  IMAD.IADD R5, R5, 0x1, R9 ;  /* 0x0000000105057824 */ /* 0x000fca00078e0209 */
[----:B------:R-:W-:-:S05]  /*0850*/  LEA.HI.X R9, R4, UR15, R5, 0x2, P0 ;  /* 0x0000000f04097c11 */ /* 0x000fca00080f1405 */
[----:B-----5:R2:W-:Y:S02]  /*0860*/  STG.E desc[UR6][R8.64], R3 ;  /* 0x0000000308007986 */ /* 0x0205e4000c101906 */
.L_x_2:
[----:B------:R-:W3:Y:S01]  /*0870*/  LDCU.64 UR12, c[0x0][0x390] ;  /* 0x00007200ff0c77ac */ /* 0x000ee20008000a00 */
[----:B------:R-:W-:-:S04]  /*0880*/  IADD3 R28, P0, PT, R27, R28, RZ ;  /* 0x0000001c1b1c7210 */ /* 0x000fc80007f1e0ff */
[----:B------:R-:W-:Y:S02]  /*0890*/  LEA.HI.X.SX32 R7, R27, R7, 0x1, P0 ;  /* 0x000000071b077211 */ /* 0x000fe400000f0eff */
[----:B---3--:R-:W-:-:S04]  /*08a0*/  ISETP.GE.U32.AND P0, PT, R28, UR12, PT ;  /* 0x0000000c1c007c0c */ /* 0x008fc8000bf06070 */
[----:B------:R-:W-:-:S13]  /*08b0*/  ISETP.GE.U32.AND.EX P0, PT, R7, UR13, PT, P0 ;  /* 0x0000000d07007c0c */ /* 0x000fda000bf06100 */
[----:B------:R-:W-:Y:S05]  /*08c0*/  @!P0 BRA `(.L_x_5) ;  /* 0xfffffff800288947 */ /* 0x000fea000383ffff */
[----:B------:R-:W-:Y:S05]  /*08d0*/  EXIT ;  /* 0x000000000000794d */ /* 0x000fea0003800000 */
.L_x_6:
[----:B------:R-:W-:-:S00]  /*08e0*/  BRA `(.L_x_6) ;  /* 0xfffffffc00fc7947 */ /* 0x000fc0000383ffff */
[----:B------:R-:W-:-:S00]  /*08f0*/  NOP ;  /* 0x0000000000007918 */ /* 0x000fc00000000000 */
        /* <DEDUP_REMOVED lines=8> */
.L_x_7:


//--------------------- .nv.shared.reserved.0     --------------------------
	.section	.nv.shared.reserved.0,"aw",@nobits
	.weak		__nv_reservedSMEM_offset_0_alias
	.size		__nv_reservedSMEM_offset_0_alias, 0, 64
	.other		__nv_reservedSMEM_offset_0_alias,@"STO_CUDA_RESERVED_SHARED STV_DEFAULT"
__nv_reservedSMEM_offset_0_alias:
	.zero		0
	.zero		64


//--------------------- .nv.constant0._Z9replicatePiS_mm --------------------------
	.section	.nv.constant0._Z9replicatePiS_mm,"a",@progbits
	.sectionflags	@""
	.align	4
.nv.constant0._Z9replicatePiS_mm:
	.zero		928


//--------------------- SYMBOLS --------------------------

	.type		.nv.reservedSmem.offset0,@object
	.size		.nv.reservedSmem.offset0,0x4
